//
// Generated by NVIDIA NVVM Compiler
//
// Compiler Build ID: CL-36424714
// Cuda compilation tools, release 13.0, V13.0.88
// Based on NVVM 20.0.0
//

.version 9.0
.target sm_100
.address_size 64

	// .globl	neg32

.visible .entry neg32(
	.param .u64 .ptr .align 1 neg32_param_0,
	.param .u32 neg32_param_1
)
{
	.reg .pred 	%p<2>;
	.reg .b32 	%r<3>;
	.reg .b32 	%f<3>;
	.reg .b64 	%rd<5>;

	ld.param.u64 	%rd1, [neg32_param_0];
	ld.param.u32 	%r2, [neg32_param_1];
	mov.u32 	%r1, %tid.x;
	setp.ge.s32 	%p1, %r1, %r2;
	@%p1 bra 	$L__BB0_2;
	cvta.to.global.u64 	%rd2, %rd1;
	mul.wide.u32 	%rd3, %r1, 4;
	add.s64 	%rd4, %rd2, %rd3;
	ld.global.f32 	%f1, [%rd4];
	neg.f32 	%f2, %f1;
	st.global.f32 	[%rd4], %f2;
$L__BB0_2:
	ret;

}


// ===== COMPILED SASS (sm_100) =====

	.target	sm_100

	.elftype	@"ET_EXEC"


//--------------------- .note.nv.tkinfo           --------------------------
	.section	.note.nv.tkinfo,"",@"SHT_NOTE"
	.sectionflags	@"SHF_NOTE_NV_TKINFO"
	.tkinfo
        /*0018*/ 	.word	0x00000002
        /*0030*/ 	.string	""
        /*0030*/ 	.string	"ptxas"
        /*0030*/ 	.string	"Cuda compilation tools, release 13.0, V13.0.88"
        /*0030*/ 	.string	"Build cuda_13.0.r13.0/compiler.36424714_0"
        /*0030*/ 	.string	"-arch sm_100 -m 64 "



//--------------------- .note.nv.cuinfo           --------------------------
	.section	.note.nv.cuinfo,"",@"SHT_NOTE"
	.sectionflags	@"SHF_NOTE_NV_CUINFO"
        /*0018*/ 	.short	0x0002
        /*001a*/ 	.short	0x0064
        /*001c*/ 	.short	0x0082
	.zero		2


//--------------------- .nv.info                  --------------------------
	.section	.nv.info,"",@"SHT_CUDA_INFO"
	.align	4


	//----- nvinfo : EIATTR_REGCOUNT
	.align		4
        /*0000*/ 	.byte	0x04, 0x2f
        /*0002*/ 	.short	(.L_1 - .L_0)
	.align		4
.L_0:
        /*0004*/ 	.word	index@(neg32)
        /*0008*/ 	.word	0x00000008


	//----- nvinfo : EIATTR_FRAME_SIZE
	.align		4
.L_1:
        /*000c*/ 	.byte	0x04, 0x11
        /*000e*/ 	.short	(.L_3 - .L_2)
	.align		4
.L_2:
        /*0010*/ 	.word	index@(neg32)
        /*0014*/ 	.word	0x00000000


	//----- nvinfo : EIATTR_MIN_STACK_SIZE
	.align		4
.L_3:
        /*0018*/ 	.byte	0x04, 0x12
        /*001a*/ 	.short	(.L_5 - .L_4)
	.align		4
.L_4:
        /*001c*/ 	.word	index@(neg32)
        /*0020*/ 	.word	0x00000000
.L_5:


//--------------------- .nv.compat                --------------------------
	.section	.nv.compat,"",@"SHT_CUDA_COMPAT_INFO"
	.align	4
        /*0000*/ 	.byte	0x02, 0x09, 0x00, 0x00, 0x02, 0x02, 0x01, 0x00, 0x02, 0x05, 0x05, 0x00, 0x03, 0x07, 0x01, 0x01
        /*0010*/ 	.byte	0x02, 0x03, 0x00, 0x00, 0x02, 0x06, 0x01, 0x00, 0x04, 0x0b, 0x08, 0x00, 0x09, 0x00, 0x00, 0x00
        /*0020*/ 	.byte	0x00, 0x00, 0x00, 0x00


//--------------------- .nv.info.neg32            --------------------------
	.section	.nv.info.neg32,"",@"SHT_CUDA_INFO"
	.sectionflags	@""
	.align	4


	//----- nvinfo : EIATTR_CUDA_API_VERSION
	.align		4
        /*0000*/ 	.byte	0x04, 0x37
        /*0002*/ 	.short	(.L_7 - .L_6)
.L_6:
        /*0004*/ 	.word	0x00000082


	//----- nvinfo : EIATTR_KPARAM_INFO
	.align		4
.L_7:
        /*0008*/ 	.byte	0x04, 0x17
        /*000a*/ 	.short	(.L_9 - .L_8)
.L_8:
        /*000c*/ 	.word	0x00000000
        /*0010*/ 	.short	0x0001
        /*0012*/ 	.short	0x0008
        /*0014*/ 	.byte	0x00, 0xf0, 0x11, 0x00


	//----- nvinfo : EIATTR_KPARAM_INFO
	.align		4
.L_9:
        /*0018*/ 	.byte	0x04, 0x17
        /*001a*/ 	.short	(.L_11 - .L_10)
.L_10:
        /*001c*/ 	.word	0x00000000
        /*0020*/ 	.short	0x0000
        /*0022*/ 	.short	0x0000
        /*0024*/ 	.byte	0x00, 0xf5, 0x21, 0x00


	//----- nvinfo : EIATTR_SPARSE_MMA_MASK
	.align		4
.L_11:
        /*0028*/ 	.byte	0x03, 0x50
        /*002a*/ 	.short	0x0000


	//----- nvinfo : EIATTR_MAXREG_COUNT
	.align		4
        /*002c*/ 	.byte	0x03, 0x1b
        /*002e*/ 	.short	0x00ff


	//----- nvinfo : EIATTR_MERCURY_ISA_VERSION
	.align		4
        /*0030*/ 	.byte	0x03, 0x5f
        /*0032*/ 	.short	0x0101


	//----- nvinfo : EIATTR_VRC_CTA_INIT_COUNT
	.align		4
        /*0034*/ 	.byte	0x02, 0x4a
	.zero		1
	.zero		1


	//----- nvinfo : EIATTR_EXIT_INSTR_OFFSETS
	.align		4
        /*0038*/ 	.byte	0x04, 0x1c
        /*003a*/ 	.short	(.L_13 - .L_12)


	//   ....[0]....
.L_12:
        /*003c*/ 	.word	0x00000040


	//   ....[1]....
        /*0040*/ 	.word	0x000000b0


	//----- nvinfo : EIATTR_CBANK_PARAM_SIZE
	.align		4
.L_13:
        /*0044*/ 	.byte	0x03, 0x19
        /*0046*/ 	.short	0x000c


	//----- nvinfo : EIATTR_PARAM_CBANK
	.align		4
        /*0048*/ 	.byte	0x04, 0x0a
        /*004a*/ 	.short	(.L_15 - .L_14)
	.align		4
.L_14:
        /*004c*/ 	.word	index@(.nv.constant0.neg32)
        /*0050*/ 	.short	0x0380
        /*0052*/ 	.short	0x000c


	//----- nvinfo : EIATTR_SW_WAR
	.align		4
.L_15:
        /*0054*/ 	.byte	0x04, 0x36
        /*0056*/ 	.short	(.L_17 - .L_16)
.L_16:
        /*0058*/ 	.word	0x00000008
.L_17:


//--------------------- .nv.callgraph             --------------------------
	.section	.nv.callgraph,"",@"SHT_CUDA_CALLGRAPH"
	.align	4
	.sectionentsize	8
	.align		4
        /*0000*/ 	.word	0x00000000
	.align		4
        /*0004*/ 	.word	0xffffffff
	.align		4
        /*0008*/ 	.word	0x00000000
	.align		4
        /*000c*/ 	.word	0xfffffffe
	.align		4
        /*0010*/ 	.word	0x00000000
	.align		4
        /*0014*/ 	.word	0xfffffffd
	.align		4
        /*0018*/ 	.word	0x00000000
	.align		4
        /*001c*/ 	.word	0xfffffffc


//--------------------- .text.neg32               --------------------------
	.section	.text.neg32,"ax",@progbits
	.align	128
        .global         neg32
        .type           neg32,@function
        .size           neg32,(.L_x_1 - neg32)
        .other          neg32,@"STO_CUDA_ENTRY STV_DEFAULT"
neg32:
.text.neg32:
[----:B------:R-:W-:Y:S01]  /*0000*/  LDC R1, c[0x0][0x37c] ;  /* 0x0000df00ff017b82 */ /* 0x000fe20000000800 */
[----:B------:R-:W0:Y:S01]  /*0010*/  S2R R5, SR_TID.X ;  /* 0x0000000000057919 */ /* 0x000e220000002100 */
[----:B------:R-:W0:Y:S02]  /*0020*/  LDCU UR4, c[0x0][0x388] ;  /* 0x00007100ff0477ac */ /* 0x000e240008000800 */
[----:B0-----:R-:W-:-:S13]  /*0030*/  ISETP.GE.AND P0, PT, R5, UR4, PT ;  /* 0x0000000405007c0c */ /* 0x001fda000bf06270 */
[----:B------:R-:W-:Y:S05]  /*0040*/  @P0 EXIT ;  /* 0x000000000000094d */ /* 0x000fea0003800000 */
[----:B------:R-:W0:Y:S01]  /*0050*/  LDC.64 R2, c[0x0][0x380] ;  /* 0x0000e000ff027b82 */ /* 0x000e220000000a00 */
[----:B------:R-:W1:Y:S01]  /*0060*/  LDCU.64 UR4, c[0x0][0x358] ;  /* 0x00006b00ff0477ac */ /* 0x000e620008000a00 */
[----:B0-----:R-:W-:-:S05]  /*0070*/  IMAD.WIDE.U32 R2, R5, 0x4, R2 ;  /* 0x0000000405027825 */ /* 0x001fca00078e0002 */
[----:B-1----:R-:W2:Y:S02]  /*0080*/  LDG.E R0, desc[UR4][R2.64] ;  /* 0x0000000402007981 */ /* 0x002ea4000c1e1900 */
[----:B--2---:R-:W-:-:S05]  /*0090*/  FADD R5, -R0, -RZ ;  /* 0x800000ff00057221 */ /* 0x004fca0000000100 */
[----:B------:R-:W-:Y:S01]  /*00a0*/  STG.E desc[UR4][R2.64], R5 ;  /* 0x0000000502007986 */ /* 0x000fe2000c101904 */
[----:B------:R-:W-:Y:S05]  /*00b0*/  EXIT ;  /* 0x000000000000794d */ /* 0x000fea0003800000 */
.L_x_0:
[----:B------:R-:W-:-:S00]  /*00c0*/  BRA `(.L_x_0) ;  /* 0xfffffffc00fc7947 */ /* 0x000fc0000383ffff */
[----:B------:R-:W-:-:S00]  /*00d0*/  NOP ;  /* 0x0000000000007918 */ /* 0x000fc00000000000 */
        /* <DEDUP_REMOVED lines=10> */
.L_x_1:


//--------------------- .nv.shared.reserved.0     --------------------------
	.section	.nv.shared.reserved.0,"aw",@nobits
	.weak		__nv_reservedSMEM_offset_0_alias
	.size		__nv_reservedSMEM_offset_0_alias, 0, 64
	.other		__nv_reservedSMEM_offset_0_alias,@"STO_CUDA_RESERVED_SHARED STV_DEFAULT"
__nv_reservedSMEM_offset_0_alias:
	.zero		0
	.zero		64


//--------------------- .nv.constant0.neg32       --------------------------
	.section	.nv.constant0.neg32,"a",@progbits
	.sectionflags	@""
	.align	4
.nv.constant0.neg32:
	.zero		908


//--------------------- SYMBOLS --------------------------

	.type		.nv.reservedSmem.offset0,@object
	.size		.nv.reservedSmem.offset0,0x4
